	.headerflags	@"EF_CUDA_TEXMODE_UNIFIED EF_CUDA_64BIT_ADDRESS EF_CUDA_ACCELERATORS EF_CUDA_SM90 EF_CUDA_VIRTUAL_SM(EF_CUDA_SM90)"
	.elftype	@"ET_EXEC"


//--------------------- .nv.info                  --------------------------
	.section	.nv.info,"",@"SHT_CUDA_INFO"
	.align	4


	//----- nvinfo : EIATTR_REGCOUNT
	.align		4
        /*0000*/ 	.byte	0x04, 0x2f
        /*0002*/ 	.short	(.L_3 - .L_2)
	.align		4
.L_2:
        /*0004*/ 	.word	index@(triton_poi_fused__native_batch_norm_legit_no_training_relu_18)
        /*0008*/ 	.word	0x00000012


	//----- nvinfo : EIATTR_MIN_STACK_SIZE
	.align		4
.L_3:
        /*000c*/ 	.byte	0x04, 0x12
        /*000e*/ 	.short	(.L_5 - .L_4)
	.align		4
.L_4:
        /*0010*/ 	.word	index@(triton_poi_fused__native_batch_norm_legit_no_training_relu_18)
        /*0014*/ 	.word	0x00000000


	//----- nvinfo : EIATTR_FRAME_SIZE
	.align		4
.L_5:
        /*0018*/ 	.byte	0x04, 0x11
        /*001a*/ 	.short	(.L_7 - .L_6)
	.align		4
.L_6:
        /*001c*/ 	.word	index@(triton_poi_fused__native_batch_norm_legit_no_training_relu_18)
        /*0020*/ 	.word	0x00000000


	//----- nvinfo : EIATTR_MIN_STACK_SIZE
	.align		4
.L_7:
        /*0024*/ 	.byte	0x04, 0x12
        /*0026*/ 	.short	(.L_9 - .L_8)
	.align		4
.L_8:
        /*0028*/ 	.word	index@(triton_poi_fused__native_batch_norm_legit_no_training_relu_18)
        /*002c*/ 	.word	0x00000000
.L_9:


//--------------------- .nv.info.triton_poi_fused__native_batch_norm_legit_no_training_relu_18 --------------------------
	.section	.nv.info.triton_poi_fused__native_batch_norm_legit_no_training_relu_18,"",@"SHT_CUDA_INFO"
	.sectionflags	@""
	.align	4


	//----- nvinfo : EIATTR_CUDA_API_VERSION
	.align		4
        /*0000*/ 	.byte	0x04, 0x37
        /*0002*/ 	.short	(.L_11 - .L_10)
.L_10:
        /*0004*/ 	.word	0x0000007c


	//----- nvinfo : EIATTR_KPARAM_INFO
	.align		4
.L_11:
        /*0008*/ 	.byte	0x04, 0x17
        /*000a*/ 	.short	(.L_13 - .L_12)
.L_12:
        /*000c*/ 	.word	0x00000000
        /*0010*/ 	.short	0x0006
        /*0012*/ 	.short	0x0030
        /*0014*/ 	.byte	0x00, 0xf0, 0x11, 0x00


	//----- nvinfo : EIATTR_KPARAM_INFO
	.align		4
.L_13:
        /*0018*/ 	.byte	0x04, 0x17
        /*001a*/ 	.short	(.L_15 - .L_14)
.L_14:
        /*001c*/ 	.word	0x00000000
        /*0020*/ 	.short	0x0005
        /*0022*/ 	.short	0x0028
        /*0024*/ 	.byte	0x00, 0xf4, 0x21, 0x00


	//----- nvinfo : EIATTR_KPARAM_INFO
	.align		4
.L_15:
        /*0028*/ 	.byte	0x04, 0x17
        /*002a*/ 	.short	(.L_17 - .L_16)
.L_16:
        /*002c*/ 	.word	0x00000000
        /*0030*/ 	.short	0x0004
        /*0032*/ 	.short	0x0020
        /*0034*/ 	.byte	0x00, 0xf4, 0x21, 0x00


	//----- nvinfo : EIATTR_KPARAM_INFO
	.align		4
.L_17:
        /*0038*/ 	.byte	0x04, 0x17
        /*003a*/ 	.short	(.L_19 - .L_18)
.L_18:
        /*003c*/ 	.word	0x00000000
        /*0040*/ 	.short	0x0003
        /*0042*/ 	.short	0x0018
        /*0044*/ 	.byte	0x00, 0xf4, 0x21, 0x00


	//----- nvinfo : EIATTR_KPARAM_INFO
	.align		4
.L_19:
        /*0048*/ 	.byte	0x04, 0x17
        /*004a*/ 	.short	(.L_21 - .L_20)
.L_20:
        /*004c*/ 	.word	0x00000000
        /*0050*/ 	.short	0x0002
        /*0052*/ 	.short	0x0010
        /*0054*/ 	.byte	0x00, 0xf4, 0x21, 0x00


	//----- nvinfo : EIATTR_KPARAM_INFO
	.align		4
.L_21:
        /*0058*/ 	.byte	0x04, 0x17
        /*005a*/ 	.short	(.L_23 - .L_22)
.L_22:
        /*005c*/ 	.word	0x00000000
        /*0060*/ 	.short	0x0001
        /*0062*/ 	.short	0x0008
        /*0064*/ 	.byte	0x00, 0xf4, 0x21, 0x00


	//----- nvinfo : EIATTR_KPARAM_INFO
	.align		4
.L_23:
        /*0068*/ 	.byte	0x04, 0x17
        /*006a*/ 	.short	(.L_25 - .L_24)
.L_24:
        /*006c*/ 	.word	0x00000000
        /*0070*/ 	.short	0x0000
        /*0072*/ 	.short	0x0000
        /*0074*/ 	.byte	0x00, 0xf4, 0x21, 0x00


	//----- nvinfo : EIATTR_SPARSE_MMA_MASK
	.align		4
.L_25:
        /*0078*/ 	.byte	0x03, 0x50
        /*007a*/ 	.short	0x0000


	//----- nvinfo : EIATTR_MAXREG_COUNT
	.align		4
        /*007c*/ 	.byte	0x03, 0x1b
        /*007e*/ 	.short	0x00ff


	//----- nvinfo : EIATTR_EXIT_INSTR_OFFSETS
	.align		4
        /*0080*/ 	.byte	0x04, 0x1c
        /*0082*/ 	.short	(.L_27 - .L_26)


	//   ....[0]....
.L_26:
        /*0084*/ 	.word	0x000003d0


	//----- nvinfo : EIATTR_REQNTID
	.align		4
.L_27:
        /*0088*/ 	.byte	0x04, 0x10
        /*008a*/ 	.short	(.L_29 - .L_28)
.L_28:
        /*008c*/ 	.word	0x00000080
        /*0090*/ 	.word	0x00000001
        /*0094*/ 	.word	0x00000001


	//----- nvinfo : EIATTR_CBANK_PARAM_SIZE
	.align		4
.L_29:
        /*0098*/ 	.byte	0x03, 0x19
        /*009a*/ 	.short	0x0034


	//----- nvinfo : EIATTR_PARAM_CBANK
	.align		4
        /*009c*/ 	.byte	0x04, 0x0a
        /*009e*/ 	.short	(.L_31 - .L_30)
	.align		4
.L_30:
        /*00a0*/ 	.word	index@(.nv.constant0.triton_poi_fused__native_batch_norm_legit_no_training_relu_18)
        /*00a4*/ 	.short	0x0210
        /*00a6*/ 	.short	0x0034


	//----- nvinfo : EIATTR_SW_WAR
	.align		4
.L_31:
        /*00a8*/ 	.byte	0x04, 0x36
        /*00aa*/ 	.short	(.L_33 - .L_32)
.L_32:
        /*00ac*/ 	.word	0x00000008
.L_33:


//--------------------- .nv.callgraph             --------------------------
	.section	.nv.callgraph,"",@"SHT_CUDA_CALLGRAPH"
	.align	4
	.sectionentsize	8
	.align		4
        /*0000*/ 	.word	0x00000000
	.align		4
        /*0004*/ 	.word	0xffffffff
	.align		4
        /*0008*/ 	.word	0x00000000
	.align		4
        /*000c*/ 	.word	0xfffffffe
	.align		4
        /*0010*/ 	.word	0x00000000
	.align		4
        /*0014*/ 	.word	0xfffffffd
	.align		4
        /*0018*/ 	.word	0x00000000
	.align		4
        /*001c*/ 	.word	0xfffffffc


//--------------------- .nv.constant4             --------------------------
	.section	.nv.constant4,"a",@progbits
	.align	8
	.align		8
.nv.constant4:
        /*0000*/ 	.dword	_$_str
	.align		8
        /*0008*/ 	.dword	_$_str_$_2


//--------------------- .text.triton_poi_fused__native_batch_norm_legit_no_training_relu_18 --------------------------
	.section	.text.triton_poi_fused__native_batch_norm_legit_no_training_relu_18,"ax",@progbits
	.align	128
        .global         triton_poi_fused__native_batch_norm_legit_no_training_relu_18
        .type           triton_poi_fused__native_batch_norm_legit_no_training_relu_18,@function
        .size           triton_poi_fused__native_batch_norm_legit_no_training_relu_18,(.L_x_1 - triton_poi_fused__native_batch_norm_legit_no_training_relu_18)
        .other          triton_poi_fused__native_batch_norm_legit_no_training_relu_18,@"STO_CUDA_ENTRY STV_DEFAULT"
triton_poi_fused__native_batch_norm_legit_no_training_relu_18:
.text.triton_poi_fused__native_batch_norm_legit_no_training_relu_18:
[----:B------:R-:W-:Y:S01]  /*0000*/  LDC R1, c[0x0][0x28] ;  /* 0x00000a00ff017b82 */ /* 0x000fe20000000800 */
[----:B------:R-:W1:Y:S07]  /*0010*/  S2R R0, SR_TID.X ;  /* 0x0000000000007919 */ /* 0x000e6e0000002100 */
[----:B------:R-:W2:Y:S01]  /*0020*/  LDC.64 R2, c[0x0][0x220] ;  /* 0x00008800ff027b82 */ /* 0x000ea20000000a00 */
[----:B------:R-:W-:Y:S01]  /*0030*/  ULDC.64 UR4, c[0x0][0x208] ;  /* 0x0000820000047ab9 */ /* 0x000fe20000000a00 */
[----:B------:R-:W3:Y:S06]  /*0040*/  S2R R7, SR_CTAID.X ;  /* 0x0000000000077919 */ /* 0x000eec0000002500 */
[----:B------:R-:W4:Y:S08]  /*0050*/  LDC.64 R8, c[0x0][0x228] ;  /* 0x00008a00ff087b82 */ /* 0x000f300000000a00 */
[----:B------:R-:W5:Y:S01]  /*0060*/  LDC.64 R10, c[0x0][0x230] ;  /* 0x00008c00ff0a7b82 */ /* 0x000f620000000a00 */
[----:B-1----:R-:W-:-:S02]  /*0070*/  SHF.L.U32 R0, R0, 0x1, RZ ;  /* 0x0000000100007819 */ /* 0x002fc400000006ff */
[----:B---3--:R-:W-:Y:S02]  /*0080*/  SHF.R.S32.HI R5, RZ, 0x17, R7 ;  /* 0x00000017ff057819 */ /* 0x008fe40000011407 */
[----:B------:R-:W-:Y:S02]  /*0090*/  LOP3.LUT R0, R0, 0xfe, RZ, 0xc0, !PT ;  /* 0x000000fe00007812 */ /* 0x000fe400078ec0ff */
[----:B------:R-:W-:Y:S02]  /*00a0*/  SGXT R5, R5, 0x1 ;  /* 0x000000010505781a */ /* 0x000fe40000000200 */
[----:B------:R-:W-:Y:S02]  /*00b0*/  LEA R0, R7, R0, 0x8 ;  /* 0x0000000007007211 */ /* 0x000fe400078e40ff */
[----:B------:R-:W1:Y:S02]  /*00c0*/  LDC.64 R6, c[0x0][0x218] ;  /* 0x00008600ff067b82 */ /* 0x000e640000000a00 */
[----:B------:R-:W-:-:S04]  /*00d0*/  LEA.HI R5, R5, R0, RZ, 0x6 ;  /* 0x0000000005057211 */ /* 0x000fc800078f30ff */
[----:B------:R-:W-:-:S04]  /*00e0*/  LOP3.LUT R5, R5, 0xffffffc0, RZ, 0xc0, !PT ;  /* 0xffffffc005057812 */ /* 0x000fc800078ec0ff */
[----:B------:R-:W-:Y:S02]  /*00f0*/  IADD3 R13, R0, -R5, RZ ;  /* 0x80000005000d7210 */ /* 0x000fe40007ffe0ff */
[----:B------:R-:W3:Y:S03]  /*0100*/  LDC.64 R4, c[0x0][0x210] ;  /* 0x00008400ff047b82 */ /* 0x000ee60000000a00 */
[----:B--2---:R-:W-:-:S06]  /*0110*/  IMAD.WIDE R2, R13, 0x4, R2 ;  /* 0x000000040d027825 */ /* 0x004fcc00078e0202 */
[----:B------:R-:W2:Y:S01]  /*0120*/  LDG.E.EL.64 R2, desc[UR4][R2.64] ;  /* 0x0000000402027981 */ /* 0x000ea2000c2e1b00 */
[----:B-1----:R-:W-:-:S04]  /*0130*/  IMAD.WIDE R6, R13, 0x4, R6 ;  /* 0x000000040d067825 */ /* 0x002fc800078e0206 */
[C---:B----4-:R-:W-:Y:S02]  /*0140*/  IMAD.WIDE R8, R13.reuse, 0x4, R8 ;  /* 0x000000040d087825 */ /* 0x050fe400078e0208 */
[----:B------:R-:W4:Y:S02]  /*0150*/  LDG.E.EL.64 R6, desc[UR4][R6.64] ;  /* 0x0000000406067981 */ /* 0x000f24000c2e1b00 */
[----:B-----5:R-:W-:Y:S02]  /*0160*/  IMAD.WIDE R10, R13, 0x4, R10 ;  /* 0x000000040d0a7825 */ /* 0x020fe400078e020a */
[----:B------:R-:W5:Y:S02]  /*0170*/  LDG.E.EL.64 R8, desc[UR4][R8.64] ;  /* 0x0000000408087981 */ /* 0x000f64000c2e1b00 */
[----:B---3--:R-:W-:Y:S02]  /*0180*/  IMAD.WIDE R4, R0, 0x4, R4 ;  /* 0x0000000400047825 */ /* 0x008fe400078e0204 */
[----:B------:R-:W5:Y:S04]  /*0190*/  LDG.E.EL.64 R10, desc[UR4][R10.64] ;  /* 0x000000040a0a7981 */ /* 0x000f68000c2e1b00 */
[----:B------:R-:W4:Y:S01]  /*01a0*/  LDG.E.64 R4, desc[UR4][R4.64] ;  /* 0x0000000404047981 */ /* 0x000f22000c1e1b00 */
[----:B------:R-:W-:Y:S01]  /*01b0*/  HFMA2.MMA R14, -RZ, RZ, 1.625, 0 ;  /* 0x3e800000ff0e7435 */ /* 0x000fe200000001ff */
[----:B--2---:R-:W-:Y:S01]  /*01c0*/  FADD R2, R2, 9.9999997473787516356e-06 ;  /* 0x3727c5ac02027421 */ /* 0x004fe20000000000 */
[----:B------:R-:W-:-:S03]  /*01d0*/  FADD R3, R3, 9.9999997473787516356e-06 ;  /* 0x3727c5ac03037421 */ /* 0x000fc60000000000 */
[----:B------:R-:W1:Y:S08]  /*01e0*/  MUFU.SQRT R12, R2 ;  /* 0x00000002000c7308 */ /* 0x000e700000002000 */
[----:B------:R2:W3:Y:S01]  /*01f0*/  MUFU.SQRT R13, R3 ;  /* 0x00000003000d7308 */ /* 0x0004e20000002000 */
[C---:B-1----:R-:W-:Y:S02]  /*0200*/  FSETP.GT.AND P0, PT, R12.reuse, 8.50705917302346158658e+37, PT ;  /* 0x7e8000000c00780b */ /* 0x042fe40003f04000 */
[----:B------:R-:W-:Y:S01]  /*0210*/  FSETP.GEU.AND P2, PT, R12, 1.175494350822287508e-38, PT ;  /* 0x008000000c00780b */ /* 0x000fe20003f4e000 */
[----:B--2---:R-:W1:Y:S01]  /*0220*/  LDC.64 R2, c[0x0][0x238] ;  /* 0x00008e00ff027b82 */ /* 0x004e620000000a00 */
[----:B---3--:R-:W-:-:S02]  /*0230*/  FSETP.GT.AND P1, PT, R13, 8.50705917302346158658e+37, PT ;  /* 0x7e8000000d00780b */ /* 0x008fc40003f24000 */
[----:B------:R-:W-:-:S07]  /*0240*/  FSETP.GEU.AND P3, PT, R13, 1.175494350822287508e-38, PT ;  /* 0x008000000d00780b */ /* 0x000fce0003f6e000 */
[----:B------:R-:W-:-:S04]  /*0250*/  @P0 FMUL R12, R12, 0.25 ;  /* 0x3e8000000c0c0820 */ /* 0x000fc80000400000 */
[----:B------:R-:W-:Y:S01]  /*0260*/  @!P2 FMUL R12, R12, 16777216 ;  /* 0x4b8000000c0ca820 */ /* 0x000fe20000400000 */
[----:B------:R-:W-:-:S04]  /*0270*/  @P1 FMUL R13, R13, 0.25 ;  /* 0x3e8000000d0d1820 */ /* 0x000fc80000400000 */
[----:B------:R-:W-:Y:S01]  /*0280*/  @!P3 FMUL R13, R13, 16777216 ;  /* 0x4b8000000d0db820 */ /* 0x000fe20000400000 */
[----:B------:R-:W2:Y:S01]  /*0290*/  MUFU.RCP R12, R12 ;  /* 0x0000000c000c7308 */ /* 0x000ea20000001000 */
[----:B------:R-:W-:-:S07]  /*02a0*/  FSEL R15, R14, 1, P0 ;  /* 0x3f8000000e0f7808 */ /* 0x000fce0000000000 */
[----:B------:R-:W3:Y:S01]  /*02b0*/  MUFU.RCP R13, R13 ;  /* 0x0000000d000d7308 */ /* 0x000ee20000001000 */
[----:B------:R-:W-:Y:S01]  /*02c0*/  FSEL R14, R14, 1, P1 ;  /* 0x3f8000000e0e7808 */ /* 0x000fe20000800000 */
[----:B------:R-:W-:-:S04]  /*02d0*/  @!P2 FMUL R15, R15, 16777216 ;  /* 0x4b8000000f0fa820 */ /* 0x000fc80000400000 */
[----:B------:R-:W-:Y:S01]  /*02e0*/  @!P3 FMUL R14, R14, 16777216 ;  /* 0x4b8000000e0eb820 */ /* 0x000fe20000400000 */
[----:B----4-:R-:W-:Y:S01]  /*02f0*/  FADD R5, R5, -R7 ;  /* 0x8000000705057221 */ /* 0x010fe20000000000 */
[----:B------:R-:W-:Y:S01]  /*0300*/  FADD R4, R4, -R6 ;  /* 0x8000000604047221 */ /* 0x000fe20000000000 */
[----:B--2---:R-:W-:Y:S01]  /*0310*/  FMUL R15, R12, R15 ;  /* 0x0000000f0c0f7220 */ /* 0x004fe20000400000 */
[----:B---3--:R-:W-:-:S03]  /*0320*/  FMUL R14, R13, R14 ;  /* 0x0000000e0d0e7220 */ /* 0x008fc60000400000 */
[----:B------:R-:W-:Y:S01]  /*0330*/  FMUL R15, R4, R15 ;  /* 0x0000000f040f7220 */ /* 0x000fe20000400000 */
[----:B------:R-:W-:-:S03]  /*0340*/  FMUL R14, R5, R14 ;  /* 0x0000000e050e7220 */ /* 0x000fc60000400000 */
[----:B-----5:R-:W-:Y:S01]  /*0350*/  FFMA R8, R8, R15, R10 ;  /* 0x0000000f08087223 */ /* 0x020fe2000000000a */
[----:B------:R-:W-:-:S04]  /*0360*/  FFMA R9, R9, R14, R11 ;  /* 0x0000000e09097223 */ /* 0x000fc8000000000b */
[----:B------:R-:W-:Y:S02]  /*0370*/  FSETP.GEU.AND P0, PT, R8, RZ, PT ;  /* 0x000000ff0800720b */ /* 0x000fe40003f0e000 */
[C---:B------:R-:W-:Y:S01]  /*0380*/  FSETP.GEU.AND P1, PT, R9.reuse, RZ, PT ;  /* 0x000000ff0900720b */ /* 0x040fe20003f2e000 */
[----:B-1----:R-:W-:Y:S01]  /*0390*/  IMAD.WIDE R2, R0, 0x4, R2 ;  /* 0x0000000400027825 */ /* 0x002fe200078e0202 */
[----:B------:R-:W-:Y:S02]  /*03a0*/  FSEL R8, R8, RZ, P0 ;  /* 0x000000ff08087208 */ /* 0x000fe40000000000 */
[----:B------:R-:W-:-:S05]  /*03b0*/  FSEL R9, R9, RZ, P1 ;  /* 0x000000ff09097208 */ /* 0x000fca0000800000 */
[----:B------:R-:W-:Y:S01]  /*03c0*/  STG.E.64 desc[UR4][R2.64], R8 ;  /* 0x0000000802007986 */ /* 0x000fe2000c101b04 */
[----:B------:R-:W-:Y:S05]  /*03d0*/  EXIT ;  /* 0x000000000000794d */ /* 0x000fea0003800000 */
.L_x_0:
[----:B------:R-:W-:-:S00]  /*03e0*/  BRA `(.L_x_0) ;  /* 0xfffffffc00fc7947 */ /* 0x000fc0000383ffff */
[----:B------:R-:W-:-:S00]  /*03f0*/  NOP ;  /* 0x0000000000007918 */ /* 0x000fc00000000000 */
        /* <DEDUP_REMOVED lines=8> */
.L_x_1:


//--------------------- .nv.global.init           --------------------------
	.section	.nv.global.init,"aw",@progbits
.nv.global.init:
	.type		_$_str,@object
	.size		_$_str,(_$_str_$_2 - _$_str)
_$_str:
        /*0000*/ 	.byte	0x5f, 0x5f, 0x43, 0x55, 0x44, 0x41, 0x5f, 0x46, 0x54, 0x5a, 0x00
	.type		_$_str_$_2,@object
	.size		_$_str_$_2,(.L_1 - _$_str_$_2)
_$_str_$_2:
        /*000b*/ 	.byte	0x5f, 0x5f, 0x43, 0x55, 0x44, 0x41, 0x5f, 0x50, 0x52, 0x45, 0x43, 0x5f, 0x53, 0x51, 0x52, 0x54
        /*001b*/ 	.byte	0x00
.L_1:


//--------------------- .nv.constant0.triton_poi_fused__native_batch_norm_legit_no_training_relu_18 --------------------------
	.section	.nv.constant0.triton_poi_fused__native_batch_norm_legit_no_training_relu_18,"a",@progbits
	.sectionflags	@""
	.align	4
.nv.constant0.triton_poi_fused__native_batch_norm_legit_no_training_relu_18:
	.zero		580
